//
// Generated by NVIDIA NVVM Compiler
//
// Compiler Build ID: CL-36424714
// Cuda compilation tools, release 13.0, V13.0.88
// Based on NVVM 20.0.0
//

.version 9.0
.target sm_100
.address_size 64

	// .globl	_Z9countwordPcS_Piii

.visible .entry _Z9countwordPcS_Piii(
	.param .u64 .ptr .align 1 _Z9countwordPcS_Piii_param_0,
	.param .u64 .ptr .align 1 _Z9countwordPcS_Piii_param_1,
	.param .u64 .ptr .align 1 _Z9countwordPcS_Piii_param_2,
	.param .u32 _Z9countwordPcS_Piii_param_3,
	.param .u32 _Z9countwordPcS_Piii_param_4
)
{
	.reg .pred 	%p<5>;
	.reg .b16 	%rs<3>;
	.reg .b32 	%r<11>;
	.reg .b64 	%rd<11>;

	ld.param.u64 	%rd3, [_Z9countwordPcS_Piii_param_0];
	ld.param.u64 	%rd4, [_Z9countwordPcS_Piii_param_1];
	ld.param.u64 	%rd5, [_Z9countwordPcS_Piii_param_2];
	ld.param.u32 	%r5, [_Z9countwordPcS_Piii_param_3];
	ld.param.u32 	%r4, [_Z9countwordPcS_Piii_param_4];
	mov.u32 	%r1, %tid.x;
	sub.s32 	%r6, %r5, %r4;
	setp.gt.s32 	%p1, %r1, %r6;
	@%p1 bra 	$L__BB0_6;
	setp.lt.s32 	%p2, %r4, 1;
	@%p2 bra 	$L__BB0_5;
	cvta.to.global.u64 	%rd1, %rd3;
	cvta.to.global.u64 	%rd2, %rd4;
	mov.b32 	%r10, 0;
	bra.uni 	$L__BB0_4;
$L__BB0_3:
	add.s32 	%r10, %r10, 1;
	setp.eq.s32 	%p4, %r10, %r4;
	@%p4 bra 	$L__BB0_5;
$L__BB0_4:
	add.s32 	%r8, %r10, %r1;
	cvt.u64.u32 	%rd6, %r8;
	add.s64 	%rd7, %rd1, %rd6;
	ld.global.u8 	%rs1, [%rd7];
	cvt.u64.u32 	%rd8, %r10;
	add.s64 	%rd9, %rd2, %rd8;
	ld.global.u8 	%rs2, [%rd9];
	setp.eq.s16 	%p3, %rs1, %rs2;
	@%p3 bra 	$L__BB0_3;
	bra.uni 	$L__BB0_6;
$L__BB0_5:
	cvta.to.global.u64 	%rd10, %rd5;
	atom.global.add.u32 	%r9, [%rd10], 1;
$L__BB0_6:
	ret;

}


// ===== COMPILED SASS (sm_100) =====

	.target	sm_100

	.elftype	@"ET_EXEC"


//--------------------- .note.nv.tkinfo           --------------------------
	.section	.note.nv.tkinfo,"",@"SHT_NOTE"
	.sectionflags	@"SHF_NOTE_NV_TKINFO"
	.tkinfo
        /*0018*/ 	.word	0x00000002
        /*0030*/ 	.string	""
        /*0030*/ 	.string	"ptxas"
        /*0030*/ 	.string	"Cuda compilation tools, release 13.0, V13.0.88"
        /*0030*/ 	.string	"Build cuda_13.0.r13.0/compiler.36424714_0"
        /*0030*/ 	.string	"-arch sm_100 -m 64 "



//--------------------- .note.nv.cuinfo           --------------------------
	.section	.note.nv.cuinfo,"",@"SHT_NOTE"
	.sectionflags	@"SHF_NOTE_NV_CUINFO"
        /*0018*/ 	.short	0x0002
        /*001a*/ 	.short	0x0064
        /*001c*/ 	.short	0x0082
	.zero		2


//--------------------- .nv.info                  --------------------------
	.section	.nv.info,"",@"SHT_CUDA_INFO"
	.align	4


	//----- nvinfo : EIATTR_REGCOUNT
	.align		4
        /*0000*/ 	.byte	0x04, 0x2f
        /*0002*/ 	.short	(.L_1 - .L_0)
	.align		4
.L_0:
        /*0004*/ 	.word	index@(_Z9countwordPcS_Piii)
        /*0008*/ 	.word	0x00000008


	//----- nvinfo : EIATTR_FRAME_SIZE
	.align		4
.L_1:
        /*000c*/ 	.byte	0x04, 0x11
        /*000e*/ 	.short	(.L_3 - .L_2)
	.align		4
.L_2:
        /*0010*/ 	.word	index@(_Z9countwordPcS_Piii)
        /*0014*/ 	.word	0x00000000


	//----- nvinfo : EIATTR_MIN_STACK_SIZE
	.align		4
.L_3:
        /*0018*/ 	.byte	0x04, 0x12
        /*001a*/ 	.short	(.L_5 - .L_4)
	.align		4
.L_4:
        /*001c*/ 	.word	index@(_Z9countwordPcS_Piii)
        /*0020*/ 	.word	0x00000000
.L_5:


//--------------------- .nv.compat                --------------------------
	.section	.nv.compat,"",@"SHT_CUDA_COMPAT_INFO"
	.align	4
        /*0000*/ 	.byte	0x02, 0x09, 0x00, 0x00, 0x02, 0x02, 0x01, 0x00, 0x02, 0x05, 0x05, 0x00, 0x03, 0x07, 0x01, 0x01
        /*0010*/ 	.byte	0x02, 0x03, 0x00, 0x00, 0x02, 0x06, 0x01, 0x00, 0x04, 0x0b, 0x08, 0x00, 0x09, 0x00, 0x00, 0x00
        /*0020*/ 	.byte	0x00, 0x00, 0x00, 0x00


//--------------------- .nv.info._Z9countwordPcS_Piii --------------------------
	.section	.nv.info._Z9countwordPcS_Piii,"",@"SHT_CUDA_INFO"
	.sectionflags	@""
	.align	4


	//----- nvinfo : EIATTR_CUDA_API_VERSION
	.align		4
        /*0000*/ 	.byte	0x04, 0x37
        /*0002*/ 	.short	(.L_7 - .L_6)
.L_6:
        /*0004*/ 	.word	0x00000082


	//----- nvinfo : EIATTR_KPARAM_INFO
	.align		4
.L_7:
        /*0008*/ 	.byte	0x04, 0x17
        /*000a*/ 	.short	(.L_9 - .L_8)
.L_8:
        /*000c*/ 	.word	0x00000000
        /*0010*/ 	.short	0x0004
        /*0012*/ 	.short	0x001c
        /*0014*/ 	.byte	0x00, 0xf0, 0x11, 0x00


	//----- nvinfo : EIATTR_KPARAM_INFO
	.align		4
.L_9:
        /*0018*/ 	.byte	0x04, 0x17
        /*001a*/ 	.short	(.L_11 - .L_10)
.L_10:
        /*001c*/ 	.word	0x00000000
        /*0020*/ 	.short	0x0003
        /*0022*/ 	.short	0x0018
        /*0024*/ 	.byte	0x00, 0xf0, 0x11, 0x00


	//----- nvinfo : EIATTR_KPARAM_INFO
	.align		4
.L_11:
        /*0028*/ 	.byte	0x04, 0x17
        /*002a*/ 	.short	(.L_13 - .L_12)
.L_12:
        /*002c*/ 	.word	0x00000000
        /*0030*/ 	.short	0x0002
        /*0032*/ 	.short	0x0010
        /*0034*/ 	.byte	0x00, 0xf5, 0x21, 0x00


	//----- nvinfo : EIATTR_KPARAM_INFO
	.align		4
.L_13:
        /*0038*/ 	.byte	0x04, 0x17
        /*003a*/ 	.short	(.L_15 - .L_14)
.L_14:
        /*003c*/ 	.word	0x00000000
        /*0040*/ 	.short	0x0001
        /*0042*/ 	.short	0x0008
        /*0044*/ 	.byte	0x00, 0xf5, 0x21, 0x00


	//----- nvinfo : EIATTR_KPARAM_INFO
	.align		4
.L_15:
        /*0048*/ 	.byte	0x04, 0x17
        /*004a*/ 	.short	(.L_17 - .L_16)
.L_16:
        /*004c*/ 	.word	0x00000000
        /*0050*/ 	.short	0x0000
        /*0052*/ 	.short	0x0000
        /*0054*/ 	.byte	0x00, 0xf5, 0x21, 0x00


	//----- nvinfo : EIATTR_SPARSE_MMA_MASK
	.align		4
.L_17:
        /*0058*/ 	.byte	0x03, 0x50
        /*005a*/ 	.short	0x0000


	//----- nvinfo : EIATTR_MAXREG_COUNT
	.align		4
        /*005c*/ 	.byte	0x03, 0x1b
        /*005e*/ 	.short	0x00ff


	//----- nvinfo : EIATTR_MERCURY_ISA_VERSION
	.align		4
        /*0060*/ 	.byte	0x03, 0x5f
        /*0062*/ 	.short	0x0101


	//----- nvinfo : EIATTR_INT_WARP_WIDE_INSTR_OFFSETS
	.align		4
        /*0064*/ 	.byte	0x04, 0x31
        /*0066*/ 	.short	(.L_19 - .L_18)


	//   ....[0]....
.L_18:
        /*0068*/ 	.word	0x000001c0


	//----- nvinfo : EIATTR_VRC_CTA_INIT_COUNT
	.align		4
.L_19:
        /*006c*/ 	.byte	0x02, 0x4a
	.zero		1
	.zero		1


	//----- nvinfo : EIATTR_EXIT_INSTR_OFFSETS
	.align		4
        /*0070*/ 	.byte	0x04, 0x1c
        /*0072*/ 	.short	(.L_21 - .L_20)


	//   ....[0]....
.L_20:
        /*0074*/ 	.word	0x00000050


	//   ....[1]....
        /*0078*/ 	.word	0x00000180


	//   ....[2]....
        /*007c*/ 	.word	0x00000210


	//----- nvinfo : EIATTR_CBANK_PARAM_SIZE
	.align		4
.L_21:
        /*0080*/ 	.byte	0x03, 0x19
        /*0082*/ 	.short	0x0020


	//----- nvinfo : EIATTR_PARAM_CBANK
	.align		4
        /*0084*/ 	.byte	0x04, 0x0a
        /*0086*/ 	.short	(.L_23 - .L_22)
	.align		4
.L_22:
        /*0088*/ 	.word	index@(.nv.constant0._Z9countwordPcS_Piii)
        /*008c*/ 	.short	0x0380
        /*008e*/ 	.short	0x0020


	//----- nvinfo : EIATTR_SW_WAR
	.align		4
.L_23:
        /*0090*/ 	.byte	0x04, 0x36
        /*0092*/ 	.short	(.L_25 - .L_24)
.L_24:
        /*0094*/ 	.word	0x00000008
.L_25:


//--------------------- .nv.callgraph             --------------------------
	.section	.nv.callgraph,"",@"SHT_CUDA_CALLGRAPH"
	.align	4
	.sectionentsize	8
	.align		4
        /*0000*/ 	.word	0x00000000
	.align		4
        /*0004*/ 	.word	0xffffffff
	.align		4
        /*0008*/ 	.word	0x00000000
	.align		4
        /*000c*/ 	.word	0xfffffffe
	.align		4
        /*0010*/ 	.word	0x00000000
	.align		4
        /*0014*/ 	.word	0xfffffffd
	.align		4
        /*0018*/ 	.word	0x00000000
	.align		4
        /*001c*/ 	.word	0xfffffffc


//--------------------- .text._Z9countwordPcS_Piii --------------------------
	.section	.text._Z9countwordPcS_Piii,"ax",@progbits
	.align	128
        .global         _Z9countwordPcS_Piii
        .type           _Z9countwordPcS_Piii,@function
        .size           _Z9countwordPcS_Piii,(.L_x_3 - _Z9countwordPcS_Piii)
        .other          _Z9countwordPcS_Piii,@"STO_CUDA_ENTRY STV_DEFAULT"
_Z9countwordPcS_Piii:
.text._Z9countwordPcS_Piii:
[----:B------:R-:W-:Y:S01]  /*0000*/  LDC R1, c[0x0][0x37c] ;  /* 0x0000df00ff017b82 */ /* 0x000fe20000000800 */
[----:B------:R-:W0:Y:S01]  /*0010*/  S2R R0, SR_TID.X ;  /* 0x0000000000007919 */ /* 0x000e220000002100 */
[----:B------:R-:W1:Y:S02]  /*0020*/  LDCU.64 UR4, c[0x0][0x398] ;  /* 0x00007300ff0477ac */ /* 0x000e640008000a00 */
[----:B-1----:R-:W-:-:S06]  /*0030*/  UIADD3 UR4, UPT, UPT, UR4, -UR5, URZ ;  /* 0x8000000504047290 */ /* 0x002fcc000fffe0ff */
[----:B0-----:R-:W-:-:S13]  /*0040*/  ISETP.GT.AND P0, PT, R0, UR4, PT ;  /* 0x0000000400007c0c */ /* 0x001fda000bf04270 */
[----:B------:R-:W-:Y:S05]  /*0050*/  @P0 EXIT ;  /* 0x000000000000094d */ /* 0x000fea0003800000 */
[----:B------:R-:W-:Y:S01]  /*0060*/  UISETP.GE.AND UP0, UPT, UR5, 0x1, UPT ;  /* 0x000000010500788c */ /* 0x000fe2000bf06270 */
[----:B------:R-:W0:Y:S08]  /*0070*/  LDCU.64 UR6, c[0x0][0x358] ;  /* 0x00006b00ff0677ac */ /* 0x000e300008000a00 */
[----:B------:R-:W-:Y:S05]  /*0080*/  BRA.U !UP0, `(.L_x_0) ;  /* 0x0000000108447547 */ /* 0x000fea000b800000 */
[----:B------:R-:W1:Y:S01]  /*0090*/  LDCU UR9, c[0x0][0x39c] ;  /* 0x00007380ff0977ac */ /* 0x000e620008000800 */
[----:B------:R-:W2:Y:S01]  /*00a0*/  LDCU.128 UR12, c[0x0][0x380] ;  /* 0x00007000ff0c77ac */ /* 0x000ea20008000c00 */
[----:B------:R-:W-:-:S05]  /*00b0*/  UMOV UR4, URZ ;  /* 0x000000ff00047c82 */ /* 0x000fca0008000000 */
.L_x_1:
[----:B--2---:R-:W-:Y:S02]  /*00c0*/  UIADD3 UR5, UP0, UPT, UR4, UR14, URZ ;  /* 0x0000000e04057290 */ /* 0x004fe4000ff1e0ff */
[----:B------:R-:W-:Y:S02]  /*00d0*/  VIADD R2, R0, UR4 ;  /* 0x0000000400027c36 */ /* 0x000fe40008000000 */
[----:B------:R-:W-:-:S03]  /*00e0*/  UIADD3.X UR8, UPT, UPT, URZ, UR15, URZ, UP0, !UPT ;  /* 0x0000000fff087290 */ /* 0x000fc600087fe4ff */
[----:B------:R-:W-:Y:S01]  /*00f0*/  IADD3 R2, P0, PT, R2, UR12, RZ ;  /* 0x0000000c02027c10 */ /* 0x000fe2000ff1e0ff */
[----:B------:R-:W-:Y:S02]  /*0100*/  IMAD.U32 R4, RZ, RZ, UR5 ;  /* 0x00000005ff047e24 */ /* 0x000fe4000f8e00ff */
[----:B------:R-:W-:Y:S02]  /*0110*/  IMAD.U32 R5, RZ, RZ, UR8 ;  /* 0x00000008ff057e24 */ /* 0x000fe4000f8e00ff */
[----:B------:R-:W-:-:S04]  /*0120*/  IMAD.X R3, RZ, RZ, UR13, P0 ;  /* 0x0000000dff037e24 */ /* 0x000fc800080e06ff */
[----:B0-----:R-:W2:Y:S04]  /*0130*/  LDG.E.U8 R5, desc[UR6][R4.64] ;  /* 0x0000000604057981 */ /* 0x001ea8000c1e1100 */
[----:B------:R-:W2:Y:S01]  /*0140*/  LDG.E.U8 R2, desc[UR6][R2.64] ;  /* 0x0000000602027981 */ /* 0x000ea2000c1e1100 */
[----:B------:R-:W-:-:S04]  /*0150*/  UIADD3 UR4, UPT, UPT, UR4, 0x1, URZ ;  /* 0x0000000104047890 */ /* 0x000fc8000fffe0ff */
[----:B-1----:R-:W-:Y:S01]  /*0160*/  UISETP.NE.AND UP0, UPT, UR4, UR9, UPT ;  /* 0x000000090400728c */ /* 0x002fe2000bf05270 */
[----:B--2---:R-:W-:-:S13]  /*0170*/  ISETP.NE.AND P0, PT, R2, R5, PT ;  /* 0x000000050200720c */ /* 0x004fda0003f05270 */
[----:B------:R-:W-:Y:S05]  /*0180*/  @P0 EXIT ;  /* 0x000000000000094d */ /* 0x000fea0003800000 */
[----:B------:R-:W-:Y:S05]  /*0190*/  BRA.U UP0, `(.L_x_1) ;  /* 0xfffffffd00c87547 */ /* 0x000fea000b83ffff */
.L_x_0:
[----:B------:R-:W1:Y:S01]  /*01a0*/  S2R R0, SR_LANEID ;  /* 0x0000000000007919 */ /* 0x000e620000000000 */
[----:B------:R-:W0:Y:S01]  /*01b0*/  LDC.64 R2, c[0x0][0x390] ;  /* 0x0000e400ff027b82 */ /* 0x000e220000000a00 */
[----:B------:R-:W-:Y:S02]  /*01c0*/  VOTEU.ANY UR5, UPT, PT ;  /* 0x0000000000057886 */ /* 0x000fe400038e0100 */
[----:B------:R-:W-:Y:S02]  /*01d0*/  UFLO.U32 UR8, UR5 ;  /* 0x00000005000872bd */ /* 0x000fe400080e0000 */
[----:B------:R-:W0:Y:S04]  /*01e0*/  POPC R5, UR5 ;  /* 0x0000000500057d09 */ /* 0x000e280008000000 */
[----:B-1----:R-:W-:-:S13]  /*01f0*/  ISETP.EQ.U32.AND P0, PT, R0, UR8, PT ;  /* 0x0000000800007c0c */ /* 0x002fda000bf02070 */
[----:B0-----:R-:W-:Y:S01]  /*0200*/  @P0 REDG.E.ADD.STRONG.GPU desc[UR6][R2.64], R5 ;  /* 0x000000050200098e */ /* 0x001fe2000c12e106 */
[----:B------:R-:W-:Y:S05]  /*0210*/  EXIT ;  /* 0x000000000000794d */ /* 0x000fea0003800000 */
.L_x_2:
[----:B------:R-:W-:-:S00]  /*0220*/  BRA `(.L_x_2) ;  /* 0xfffffffc00fc7947 */ /* 0x000fc0000383ffff */
[----:B------:R-:W-:-:S00]  /*0230*/  NOP ;  /* 0x0000000000007918 */ /* 0x000fc00000000000 */
        /* <DEDUP_REMOVED lines=12> */
.L_x_3:


//--------------------- .nv.shared.reserved.0     --------------------------
	.section	.nv.shared.reserved.0,"aw",@nobits
	.weak		__nv_reservedSMEM_offset_0_alias
	.size		__nv_reservedSMEM_offset_0_alias, 0, 64
	.other		__nv_reservedSMEM_offset_0_alias,@"STO_CUDA_RESERVED_SHARED STV_DEFAULT"
__nv_reservedSMEM_offset_0_alias:
	.zero		0
	.zero		64


//--------------------- .nv.constant0._Z9countwordPcS_Piii --------------------------
	.section	.nv.constant0._Z9countwordPcS_Piii,"a",@progbits
	.sectionflags	@""
	.align	4
.nv.constant0._Z9countwordPcS_Piii:
	.zero		928


//--------------------- SYMBOLS --------------------------

	.type		.nv.reservedSmem.offset0,@object
	.size		.nv.reservedSmem.offset0,0x4
